//
// Generated by NVIDIA NVVM Compiler
//
// Compiler Build ID: CL-36424714
// Cuda compilation tools, release 13.0, V13.0.88
// Based on NVVM 20.0.0
//

.version 9.0
.target sm_100
.address_size 64

	// .globl	_Z8gpu_kerrPf

.visible .entry _Z8gpu_kerrPf(
	.param .u64 .ptr .align 1 _Z8gpu_kerrPf_param_0
)
{
	.reg .pred 	%p<2>;
	.reg .b32 	%r<5>;
	.reg .b32 	%f<3>;
	.reg .b64 	%rd<5>;

	ld.param.u64 	%rd1, [_Z8gpu_kerrPf_param_0];
	mov.u32 	%r2, %ctaid.x;
	mov.u32 	%r3, %ntid.x;
	mov.u32 	%r4, %tid.x;
	mad.lo.s32 	%r1, %r2, %r3, %r4;
	setp.gt.s32 	%p1, %r1, 1023;
	@%p1 bra 	$L__BB0_2;
	cvta.to.global.u64 	%rd2, %rd1;
	mul.wide.s32 	%rd3, %r1, 4;
	add.s64 	%rd4, %rd2, %rd3;
	ld.global.f32 	%f1, [%rd4];
	add.f32 	%f2, %f1, %f1;
	st.global.f32 	[%rd4], %f2;
$L__BB0_2:
	ret;

}


// ===== COMPILED SASS (sm_100) =====

	.target	sm_100

	.elftype	@"ET_EXEC"


//--------------------- .note.nv.tkinfo           --------------------------
	.section	.note.nv.tkinfo,"",@"SHT_NOTE"
	.sectionflags	@"SHF_NOTE_NV_TKINFO"
	.tkinfo
        /*0018*/ 	.word	0x00000002
        /*0030*/ 	.string	""
        /*0030*/ 	.string	"ptxas"
        /*0030*/ 	.string	"Cuda compilation tools, release 13.0, V13.0.88"
        /*0030*/ 	.string	"Build cuda_13.0.r13.0/compiler.36424714_0"
        /*0030*/ 	.string	"-arch sm_100 -m 64 "



//--------------------- .note.nv.cuinfo           --------------------------
	.section	.note.nv.cuinfo,"",@"SHT_NOTE"
	.sectionflags	@"SHF_NOTE_NV_CUINFO"
        /*0018*/ 	.short	0x0002
        /*001a*/ 	.short	0x0064
        /*001c*/ 	.short	0x0082
	.zero		2


//--------------------- .nv.info                  --------------------------
	.section	.nv.info,"",@"SHT_CUDA_INFO"
	.align	4


	//----- nvinfo : EIATTR_REGCOUNT
	.align		4
        /*0000*/ 	.byte	0x04, 0x2f
        /*0002*/ 	.short	(.L_1 - .L_0)
	.align		4
.L_0:
        /*0004*/ 	.word	index@(_Z8gpu_kerrPf)
        /*0008*/ 	.word	0x00000008


	//----- nvinfo : EIATTR_FRAME_SIZE
	.align		4
.L_1:
        /*000c*/ 	.byte	0x04, 0x11
        /*000e*/ 	.short	(.L_3 - .L_2)
	.align		4
.L_2:
        /*0010*/ 	.word	index@(_Z8gpu_kerrPf)
        /*0014*/ 	.word	0x00000000


	//----- nvinfo : EIATTR_MIN_STACK_SIZE
	.align		4
.L_3:
        /*0018*/ 	.byte	0x04, 0x12
        /*001a*/ 	.short	(.L_5 - .L_4)
	.align		4
.L_4:
        /*001c*/ 	.word	index@(_Z8gpu_kerrPf)
        /*0020*/ 	.word	0x00000000
.L_5:


//--------------------- .nv.compat                --------------------------
	.section	.nv.compat,"",@"SHT_CUDA_COMPAT_INFO"
	.align	4
        /*0000*/ 	.byte	0x02, 0x09, 0x00, 0x00, 0x02, 0x02, 0x01, 0x00, 0x02, 0x05, 0x05, 0x00, 0x03, 0x07, 0x01, 0x01
        /*0010*/ 	.byte	0x02, 0x03, 0x00, 0x00, 0x02, 0x06, 0x01, 0x00, 0x04, 0x0b, 0x08, 0x00, 0x09, 0x00, 0x00, 0x00
        /*0020*/ 	.byte	0x00, 0x00, 0x00, 0x00


//--------------------- .nv.info._Z8gpu_kerrPf    --------------------------
	.section	.nv.info._Z8gpu_kerrPf,"",@"SHT_CUDA_INFO"
	.sectionflags	@""
	.align	4


	//----- nvinfo : EIATTR_CUDA_API_VERSION
	.align		4
        /*0000*/ 	.byte	0x04, 0x37
        /*0002*/ 	.short	(.L_7 - .L_6)
.L_6:
        /*0004*/ 	.word	0x00000082


	//----- nvinfo : EIATTR_KPARAM_INFO
	.align		4
.L_7:
        /*0008*/ 	.byte	0x04, 0x17
        /*000a*/ 	.short	(.L_9 - .L_8)
.L_8:
        /*000c*/ 	.word	0x00000000
        /*0010*/ 	.short	0x0000
        /*0012*/ 	.short	0x0000
        /*0014*/ 	.byte	0x00, 0xf5, 0x21, 0x00


	//----- nvinfo : EIATTR_SPARSE_MMA_MASK
	.align		4
.L_9:
        /*0018*/ 	.byte	0x03, 0x50
        /*001a*/ 	.short	0x0000


	//----- nvinfo : EIATTR_MAXREG_COUNT
	.align		4
        /*001c*/ 	.byte	0x03, 0x1b
        /*001e*/ 	.short	0x00ff


	//----- nvinfo : EIATTR_MERCURY_ISA_VERSION
	.align		4
        /*0020*/ 	.byte	0x03, 0x5f
        /*0022*/ 	.short	0x0101


	//----- nvinfo : EIATTR_VRC_CTA_INIT_COUNT
	.align		4
        /*0024*/ 	.byte	0x02, 0x4a
	.zero		1
	.zero		1


	//----- nvinfo : EIATTR_EXIT_INSTR_OFFSETS
	.align		4
        /*0028*/ 	.byte	0x04, 0x1c
        /*002a*/ 	.short	(.L_11 - .L_10)


	//   ....[0]....
.L_10:
        /*002c*/ 	.word	0x00000060


	//   ....[1]....
        /*0030*/ 	.word	0x000000d0


	//----- nvinfo : EIATTR_CBANK_PARAM_SIZE
	.align		4
.L_11:
        /*0034*/ 	.byte	0x03, 0x19
        /*0036*/ 	.short	0x0008


	//----- nvinfo : EIATTR_PARAM_CBANK
	.align		4
        /*0038*/ 	.byte	0x04, 0x0a
        /*003a*/ 	.short	(.L_13 - .L_12)
	.align		4
.L_12:
        /*003c*/ 	.word	index@(.nv.constant0._Z8gpu_kerrPf)
        /*0040*/ 	.short	0x0380
        /*0042*/ 	.short	0x0008


	//----- nvinfo : EIATTR_SW_WAR
	.align		4
.L_13:
        /*0044*/ 	.byte	0x04, 0x36
        /*0046*/ 	.short	(.L_15 - .L_14)
.L_14:
        /*0048*/ 	.word	0x00000008
.L_15:


//--------------------- .nv.callgraph             --------------------------
	.section	.nv.callgraph,"",@"SHT_CUDA_CALLGRAPH"
	.align	4
	.sectionentsize	8
	.align		4
        /*0000*/ 	.word	0x00000000
	.align		4
        /*0004*/ 	.word	0xffffffff
	.align		4
        /*0008*/ 	.word	0x00000000
	.align		4
        /*000c*/ 	.word	0xfffffffe
	.align		4
        /*0010*/ 	.word	0x00000000
	.align		4
        /*0014*/ 	.word	0xfffffffd
	.align		4
        /*0018*/ 	.word	0x00000000
	.align		4
        /*001c*/ 	.word	0xfffffffc


//--------------------- .text._Z8gpu_kerrPf       --------------------------
	.section	.text._Z8gpu_kerrPf,"ax",@progbits
	.align	128
        .global         _Z8gpu_kerrPf
        .type           _Z8gpu_kerrPf,@function
        .size           _Z8gpu_kerrPf,(.L_x_1 - _Z8gpu_kerrPf)
        .other          _Z8gpu_kerrPf,@"STO_CUDA_ENTRY STV_DEFAULT"
_Z8gpu_kerrPf:
.text._Z8gpu_kerrPf:
[----:B------:R-:W-:Y:S01]  /*0000*/  LDC R1, c[0x0][0x37c] ;  /* 0x0000df00ff017b82 */ /* 0x000fe20000000800 */
[----:B------:R-:W0:Y:S07]  /*0010*/  S2R R0, SR_TID.X ;  /* 0x0000000000007919 */ /* 0x000e2e0000002100 */
[----:B------:R-:W0:Y:S08]  /*0020*/  S2UR UR4, SR_CTAID.X ;  /* 0x00000000000479c3 */ /* 0x000e300000002500 */
[----:B------:R-:W0:Y:S02]  /*0030*/  LDC R5, c[0x0][0x360] ;  /* 0x0000d800ff057b82 */ /* 0x000e240000000800 */
[----:B0-----:R-:W-:-:S05]  /*0040*/  IMAD R5, R5, UR4, R0 ;  /* 0x0000000405057c24 */ /* 0x001fca000f8e0200 */
[----:B------:R-:W-:-:S13]  /*0050*/  ISETP.GT.AND P0, PT, R5, 0x3ff, PT ;  /* 0x000003ff0500780c */ /* 0x000fda0003f04270 */
[----:B------:R-:W-:Y:S05]  /*0060*/  @P0 EXIT ;  /* 0x000000000000094d */ /* 0x000fea0003800000 */
[----:B------:R-:W0:Y:S01]  /*0070*/  LDC.64 R2, c[0x0][0x380] ;  /* 0x0000e000ff027b82 */ /* 0x000e220000000a00 */
[----:B------:R-:W1:Y:S01]  /*0080*/  LDCU.64 UR4, c[0x0][0x358] ;  /* 0x00006b00ff0477ac */ /* 0x000e620008000a00 */
[----:B0-----:R-:W-:-:S05]  /*0090*/  IMAD.WIDE R2, R5, 0x4, R2 ;  /* 0x0000000405027825 */ /* 0x001fca00078e0202 */
[----:B-1----:R-:W2:Y:S02]  /*00a0*/  LDG.E R0, desc[UR4][R2.64] ;  /* 0x0000000402007981 */ /* 0x002ea4000c1e1900 */
[----:B--2---:R-:W-:-:S05]  /*00b0*/  FADD R5, R0, R0 ;  /* 0x0000000000057221 */ /* 0x004fca0000000000 */
[----:B------:R-:W-:Y:S01]  /*00c0*/  STG.E desc[UR4][R2.64], R5 ;  /* 0x0000000502007986 */ /* 0x000fe2000c101904 */
[----:B------:R-:W-:Y:S05]  /*00d0*/  EXIT ;  /* 0x000000000000794d */ /* 0x000fea0003800000 */
.L_x_0:
[----:B------:R-:W-:-:S00]  /*00e0*/  BRA `(.L_x_0) ;  /* 0xfffffffc00fc7947 */ /* 0x000fc0000383ffff */
[----:B------:R-:W-:-:S00]  /*00f0*/  NOP ;  /* 0x0000000000007918 */ /* 0x000fc00000000000 */
        /* <DEDUP_REMOVED lines=8> */
.L_x_1:


//--------------------- .nv.shared.reserved.0     --------------------------
	.section	.nv.shared.reserved.0,"aw",@nobits
	.weak		__nv_reservedSMEM_offset_0_alias
	.size		__nv_reservedSMEM_offset_0_alias, 0, 64
	.other		__nv_reservedSMEM_offset_0_alias,@"STO_CUDA_RESERVED_SHARED STV_DEFAULT"
__nv_reservedSMEM_offset_0_alias:
	.zero		0
	.zero		64


//--------------------- .nv.constant0._Z8gpu_kerrPf --------------------------
	.section	.nv.constant0._Z8gpu_kerrPf,"a",@progbits
	.sectionflags	@""
	.align	4
.nv.constant0._Z8gpu_kerrPf:
	.zero		904


//--------------------- SYMBOLS --------------------------

	.type		.nv.reservedSmem.offset0,@object
	.size		.nv.reservedSmem.offset0,0x4
